//
// Generated by NVIDIA NVVM Compiler
//
// Compiler Build ID: CL-36424714
// Cuda compilation tools, release 13.0, V13.0.88
// Based on NVVM 20.0.0
//

.version 9.0
.target sm_100
.address_size 64

	// .globl	_Z15af_ang_vl_gpu2DPdPKdS1_S1_S1_
.const .align 8 .f64 g_up;
.const .align 8 .f64 g_down1;
.const .align 8 .f64 g_down2;
.const .align 8 .f64 fw;
.const .align 4 .u32 vSize;
.const .align 4 .u32 lSize;

.visible .entry _Z15af_ang_vl_gpu2DPdPKdS1_S1_S1_(
	.param .u64 .ptr .align 1 _Z15af_ang_vl_gpu2DPdPKdS1_S1_S1__param_0,
	.param .u64 .ptr .align 1 _Z15af_ang_vl_gpu2DPdPKdS1_S1_S1__param_1,
	.param .u64 .ptr .align 1 _Z15af_ang_vl_gpu2DPdPKdS1_S1_S1__param_2,
	.param .u64 .ptr .align 1 _Z15af_ang_vl_gpu2DPdPKdS1_S1_S1__param_3,
	.param .u64 .ptr .align 1 _Z15af_ang_vl_gpu2DPdPKdS1_S1_S1__param_4
)
{
	.reg .pred 	%p<3>;
	.reg .b32 	%r<11>;
	.reg .b64 	%rd<21>;
	.reg .b64 	%fd<28>;

	ld.param.u64 	%rd6, [_Z15af_ang_vl_gpu2DPdPKdS1_S1_S1__param_0];
	ld.param.u64 	%rd2, [_Z15af_ang_vl_gpu2DPdPKdS1_S1_S1__param_1];
	ld.param.u64 	%rd3, [_Z15af_ang_vl_gpu2DPdPKdS1_S1_S1__param_2];
	ld.param.u64 	%rd4, [_Z15af_ang_vl_gpu2DPdPKdS1_S1_S1__param_3];
	ld.param.u64 	%rd5, [_Z15af_ang_vl_gpu2DPdPKdS1_S1_S1__param_4];
	cvta.to.global.u64 	%rd1, %rd6;
	mov.u32 	%r3, %ctaid.x;
	mov.u32 	%r4, %ntid.x;
	mov.u32 	%r5, %tid.x;
	mad.lo.s32 	%r1, %r3, %r4, %r5;
	ld.const.u32 	%r2, [vSize];
	ld.const.u32 	%r6, [lSize];
	mul.lo.s32 	%r7, %r6, %r2;
	setp.ge.s32 	%p1, %r1, %r7;
	@%p1 bra 	$L__BB0_4;
	cvta.to.global.u64 	%rd7, %rd2;
	cvta.to.global.u64 	%rd8, %rd4;
	cvta.to.global.u64 	%rd9, %rd3;
	cvta.to.global.u64 	%rd10, %rd5;
	div.s32 	%r8, %r1, %r2;
	mul.lo.s32 	%r9, %r8, %r2;
	sub.s32 	%r10, %r1, %r9;
	mul.wide.s32 	%rd11, %r10, 8;
	add.s64 	%rd12, %rd7, %rd11;
	ld.global.f64 	%fd3, [%rd12];
	mul.wide.s32 	%rd13, %r8, 8;
	add.s64 	%rd14, %rd8, %rd13;
	ld.global.f64 	%fd4, [%rd14];
	add.s64 	%rd15, %rd9, %rd11;
	ld.global.f64 	%fd5, [%rd15];
	add.s64 	%rd16, %rd10, %rd13;
	ld.global.f64 	%fd6, [%rd16];
	mul.f64 	%fd7, %fd5, %fd6;
	fma.rn.f64 	%fd1, %fd3, %fd4, %fd7;
	ld.const.f64 	%fd2, [fw];
	setp.neu.f64 	%p2, %fd2, 0d3FF0000000000000;
	@%p2 bra 	$L__BB0_3;
	ld.const.f64 	%fd22, [g_up];
	ld.const.f64 	%fd23, [g_down2];
	ld.const.f64 	%fd24, [g_down1];
	fma.rn.f64 	%fd25, %fd23, %fd1, %fd24;
	div.rn.f64 	%fd26, %fd22, %fd25;
	sqrt.rn.f64 	%fd27, %fd26;
	mul.wide.s32 	%rd19, %r1, 8;
	add.s64 	%rd20, %rd1, %rd19;
	st.global.f64 	[%rd20], %fd27;
	bra.uni 	$L__BB0_4;
$L__BB0_3:
	ld.const.f64 	%fd8, [g_up];
	mul.f64 	%fd9, %fd2, %fd8;
	ld.const.f64 	%fd10, [g_down2];
	ld.const.f64 	%fd11, [g_down1];
	fma.rn.f64 	%fd12, %fd10, %fd1, %fd11;
	div.rn.f64 	%fd13, %fd9, %fd12;
	mov.f64 	%fd14, 0d3FF0000000000000;
	sub.f64 	%fd15, %fd14, %fd2;
	mul.f64 	%fd16, %fd15, %fd8;
	neg.f64 	%fd17, %fd10;
	fma.rn.f64 	%fd18, %fd17, %fd1, %fd11;
	div.rn.f64 	%fd19, %fd16, %fd18;
	add.f64 	%fd20, %fd13, %fd19;
	sqrt.rn.f64 	%fd21, %fd20;
	mul.wide.s32 	%rd17, %r1, 8;
	add.s64 	%rd18, %rd1, %rd17;
	st.global.f64 	[%rd18], %fd21;
$L__BB0_4:
	ret;

}


// ===== COMPILED SASS (sm_100) =====

	.target	sm_100

	.elftype	@"ET_EXEC"


//--------------------- .note.nv.tkinfo           --------------------------
	.section	.note.nv.tkinfo,"",@"SHT_NOTE"
	.sectionflags	@"SHF_NOTE_NV_TKINFO"
	.tkinfo
        /*0018*/ 	.word	0x00000002
        /*0030*/ 	.string	""
        /*0030*/ 	.string	"ptxas"
        /*0030*/ 	.string	"Cuda compilation tools, release 13.0, V13.0.88"
        /*0030*/ 	.string	"Build cuda_13.0.r13.0/compiler.36424714_0"
        /*0030*/ 	.string	"-arch sm_100 -m 64 "



//--------------------- .note.nv.cuinfo           --------------------------
	.section	.note.nv.cuinfo,"",@"SHT_NOTE"
	.sectionflags	@"SHF_NOTE_NV_CUINFO"
        /*0018*/ 	.short	0x0002
        /*001a*/ 	.short	0x0064
        /*001c*/ 	.short	0x0082
	.zero		2


//--------------------- .nv.info                  --------------------------
	.section	.nv.info,"",@"SHT_CUDA_INFO"
	.align	4


	//----- nvinfo : EIATTR_REGCOUNT
	.align		4
        /*0000*/ 	.byte	0x04, 0x2f
        /*0002*/ 	.short	(.L_7 - .L_6)
	.align		4
.L_6:
        /*0004*/ 	.word	index@(_Z15af_ang_vl_gpu2DPdPKdS1_S1_S1_)
        /*0008*/ 	.word	0x0000001d


	//----- nvinfo : EIATTR_FRAME_SIZE
	.align		4
.L_7:
        /*000c*/ 	.byte	0x04, 0x11
        /*000e*/ 	.short	(.L_9 - .L_8)
	.align		4
.L_8:
        /*0010*/ 	.word	index@($__internal_1_$__cuda_sm20_dsqrt_rn_f64_mediumpath_v1)
        /*0014*/ 	.word	0x00000000


	//----- nvinfo : EIATTR_FRAME_SIZE
	.align		4
.L_9:
        /*0018*/ 	.byte	0x04, 0x11
        /*001a*/ 	.short	(.L_11 - .L_10)
	.align		4
.L_10:
        /*001c*/ 	.word	index@($__internal_0_$__cuda_sm20_div_rn_f64_full)
        /*0020*/ 	.word	0x00000000


	//----- nvinfo : EIATTR_FRAME_SIZE
	.align		4
.L_11:
        /*0024*/ 	.byte	0x04, 0x11
        /*0026*/ 	.short	(.L_13 - .L_12)
	.align		4
.L_12:
        /*0028*/ 	.word	index@(_Z15af_ang_vl_gpu2DPdPKdS1_S1_S1_)
        /*002c*/ 	.word	0x00000000


	//----- nvinfo : EIATTR_MIN_STACK_SIZE
	.align		4
.L_13:
        /*0030*/ 	.byte	0x04, 0x12
        /*0032*/ 	.short	(.L_15 - .L_14)
	.align		4
.L_14:
        /*0034*/ 	.word	index@(_Z15af_ang_vl_gpu2DPdPKdS1_S1_S1_)
        /*0038*/ 	.word	0x00000000
.L_15:


//--------------------- .nv.compat                --------------------------
	.section	.nv.compat,"",@"SHT_CUDA_COMPAT_INFO"
	.align	4
        /*0000*/ 	.byte	0x02, 0x09, 0x00, 0x00, 0x02, 0x02, 0x01, 0x00, 0x02, 0x05, 0x05, 0x00, 0x03, 0x07, 0x01, 0x01
        /*0010*/ 	.byte	0x02, 0x03, 0x00, 0x00, 0x02, 0x06, 0x01, 0x00, 0x04, 0x0b, 0x08, 0x00, 0x01, 0x00, 0x00, 0x00
        /*0020*/ 	.byte	0x00, 0x00, 0x00, 0x00


//--------------------- .nv.info._Z15af_ang_vl_gpu2DPdPKdS1_S1_S1_ --------------------------
	.section	.nv.info._Z15af_ang_vl_gpu2DPdPKdS1_S1_S1_,"",@"SHT_CUDA_INFO"
	.sectionflags	@""
	.align	4


	//----- nvinfo : EIATTR_CUDA_API_VERSION
	.align		4
        /*0000*/ 	.byte	0x04, 0x37
        /*0002*/ 	.short	(.L_17 - .L_16)
.L_16:
        /*0004*/ 	.word	0x00000082


	//----- nvinfo : EIATTR_KPARAM_INFO
	.align		4
.L_17:
        /*0008*/ 	.byte	0x04, 0x17
        /*000a*/ 	.short	(.L_19 - .L_18)
.L_18:
        /*000c*/ 	.word	0x00000000
        /*0010*/ 	.short	0x0004
        /*0012*/ 	.short	0x0020
        /*0014*/ 	.byte	0x00, 0xf5, 0x21, 0x00


	//----- nvinfo : EIATTR_KPARAM_INFO
	.align		4
.L_19:
        /*0018*/ 	.byte	0x04, 0x17
        /*001a*/ 	.short	(.L_21 - .L_20)
.L_20:
        /*001c*/ 	.word	0x00000000
        /*0020*/ 	.short	0x0003
        /*0022*/ 	.short	0x0018
        /*0024*/ 	.byte	0x00, 0xf5, 0x21, 0x00


	//----- nvinfo : EIATTR_KPARAM_INFO
	.align		4
.L_21:
        /*0028*/ 	.byte	0x04, 0x17
        /*002a*/ 	.short	(.L_23 - .L_22)
.L_22:
        /*002c*/ 	.word	0x00000000
        /*0030*/ 	.short	0x0002
        /*0032*/ 	.short	0x0010
        /*0034*/ 	.byte	0x00, 0xf5, 0x21, 0x00


	//----- nvinfo : EIATTR_KPARAM_INFO
	.align		4
.L_23:
        /*0038*/ 	.byte	0x04, 0x17
        /*003a*/ 	.short	(.L_25 - .L_24)
.L_24:
        /*003c*/ 	.word	0x00000000
        /*0040*/ 	.short	0x0001
        /*0042*/ 	.short	0x0008
        /*0044*/ 	.byte	0x00, 0xf5, 0x21, 0x00


	//----- nvinfo : EIATTR_KPARAM_INFO
	.align		4
.L_25:
        /*0048*/ 	.byte	0x04, 0x17
        /*004a*/ 	.short	(.L_27 - .L_26)
.L_26:
        /*004c*/ 	.word	0x00000000
        /*0050*/ 	.short	0x0000
        /*0052*/ 	.short	0x0000
        /*0054*/ 	.byte	0x00, 0xf5, 0x21, 0x00


	//----- nvinfo : EIATTR_SPARSE_MMA_MASK
	.align		4
.L_27:
        /*0058*/ 	.byte	0x03, 0x50
        /*005a*/ 	.short	0x0000


	//----- nvinfo : EIATTR_MAXREG_COUNT
	.align		4
        /*005c*/ 	.byte	0x03, 0x1b
        /*005e*/ 	.short	0x00ff


	//----- nvinfo : EIATTR_MERCURY_ISA_VERSION
	.align		4
        /*0060*/ 	.byte	0x03, 0x5f
        /*0062*/ 	.short	0x0101


	//----- nvinfo : EIATTR_VRC_CTA_INIT_COUNT
	.align		4
        /*0064*/ 	.byte	0x02, 0x4a
	.zero		1
	.zero		1


	//----- nvinfo : EIATTR_EXIT_INSTR_OFFSETS
	.align		4
        /*0068*/ 	.byte	0x04, 0x1c
        /*006a*/ 	.short	(.L_29 - .L_28)


	//   ....[0]....
.L_28:
        /*006c*/ 	.word	0x00000080


	//   ....[1]....
        /*0070*/ 	.word	0x000006b0


	//   ....[2]....
        /*0074*/ 	.word	0x00000be0


	//----- nvinfo : EIATTR_CRS_STACK_SIZE
	.align		4
.L_29:
        /*0078*/ 	.byte	0x04, 0x1e
        /*007a*/ 	.short	(.L_31 - .L_30)
.L_30:
        /*007c*/ 	.word	0x00000000


	//----- nvinfo : EIATTR_CBANK_PARAM_SIZE
	.align		4
.L_31:
        /*0080*/ 	.byte	0x03, 0x19
        /*0082*/ 	.short	0x0028


	//----- nvinfo : EIATTR_PARAM_CBANK
	.align		4
        /*0084*/ 	.byte	0x04, 0x0a
        /*0086*/ 	.short	(.L_33 - .L_32)
	.align		4
.L_32:
        /*0088*/ 	.word	index@(.nv.constant0._Z15af_ang_vl_gpu2DPdPKdS1_S1_S1_)
        /*008c*/ 	.short	0x0380
        /*008e*/ 	.short	0x0028


	//----- nvinfo : EIATTR_SW_WAR
	.align		4
.L_33:
        /*0090*/ 	.byte	0x04, 0x36
        /*0092*/ 	.short	(.L_35 - .L_34)
.L_34:
        /*0094*/ 	.word	0x00000008
.L_35:


//--------------------- .nv.callgraph             --------------------------
	.section	.nv.callgraph,"",@"SHT_CUDA_CALLGRAPH"
	.align	4
	.sectionentsize	8
	.align		4
        /*0000*/ 	.word	0x00000000
	.align		4
        /*0004*/ 	.word	0xffffffff
	.align		4
        /*0008*/ 	.word	0x00000000
	.align		4
        /*000c*/ 	.word	0xfffffffe
	.align		4
        /*0010*/ 	.word	0x00000000
	.align		4
        /*0014*/ 	.word	0xfffffffd
	.align		4
        /*0018*/ 	.word	0x00000000
	.align		4
        /*001c*/ 	.word	0xfffffffc


//--------------------- .nv.constant3             --------------------------
	.section	.nv.constant3,"a",@progbits
	.align	8
.nv.constant3:
	.type		g_up,@object
	.size		g_up,(g_down1 - g_up)
g_up:
	.zero		8
	.type		g_down1,@object
	.size		g_down1,(g_down2 - g_down1)
g_down1:
	.zero		8
	.type		g_down2,@object
	.size		g_down2,(fw - g_down2)
g_down2:
	.zero		8
	.type		fw,@object
	.size		fw,(vSize - fw)
fw:
	.zero		8
	.type		vSize,@object
	.size		vSize,(lSize - vSize)
vSize:
	.zero		4
	.type		lSize,@object
	.size		lSize,(.L_5 - lSize)
lSize:
	.zero		4
.L_5:


//--------------------- .text._Z15af_ang_vl_gpu2DPdPKdS1_S1_S1_ --------------------------
	.section	.text._Z15af_ang_vl_gpu2DPdPKdS1_S1_S1_,"ax",@progbits
	.align	128
        .global         _Z15af_ang_vl_gpu2DPdPKdS1_S1_S1_
        .type           _Z15af_ang_vl_gpu2DPdPKdS1_S1_S1_,@function
        .size           _Z15af_ang_vl_gpu2DPdPKdS1_S1_S1_,(.L_x_22 - _Z15af_ang_vl_gpu2DPdPKdS1_S1_S1_)
        .other          _Z15af_ang_vl_gpu2DPdPKdS1_S1_S1_,@"STO_CUDA_ENTRY STV_DEFAULT"
_Z15af_ang_vl_gpu2DPdPKdS1_S1_S1_:
.text._Z15af_ang_vl_gpu2DPdPKdS1_S1_S1_:
[----:B------:R-:W-:Y:S01]  /*0000*/  LDC R1, c[0x0][0x37c] ;  /* 0x0000df00ff017b82 */ /* 0x000fe20000000800 */
[----:B------:R-:W0:Y:S07]  /*0010*/  S2R R0, SR_TID.X ;  /* 0x0000000000007919 */ /* 0x000e2e0000002100 */
[----:B------:R-:W0:Y:S08]  /*0020*/  S2UR UR4, SR_CTAID.X ;  /* 0x00000000000479c3 */ /* 0x000e300000002500 */
[----:B------:R-:W0:Y:S08]  /*0030*/  LDC R15, c[0x0][0x360] ;  /* 0x0000d800ff0f7b82 */ /* 0x000e300000000800 */
[----:B------:R-:W1:Y:S01]  /*0040*/  LDC.64 R2, c[0x3][0x20] ;  /* 0x00c00800ff027b82 */ /* 0x000e620000000a00 */
[----:B0-----:R-:W-:-:S02]  /*0050*/  IMAD R15, R15, UR4, R0 ;  /* 0x000000040f0f7c24 */ /* 0x001fc4000f8e0200 */
[----:B-1----:R-:W-:-:S05]  /*0060*/  IMAD R0, R3, R2, RZ ;  /* 0x0000000203007224 */ /* 0x002fca00078e02ff */
[----:B------:R-:W-:-:S13]  /*0070*/  ISETP.GE.AND P0, PT, R15, R0, PT ;  /* 0x000000000f00720c */ /* 0x000fda0003f06270 */
[----:B------:R-:W-:Y:S05]  /*0080*/  @P0 EXIT ;  /* 0x000000000000094d */ /* 0x000fea0003800000 */
[----:B------:R-:W-:Y:S01]  /*0090*/  IABS R3, R2 ;  /* 0x0000000200037213 */ /* 0x000fe20000000000 */
[----:B------:R-:W0:Y:S01]  /*00a0*/  LDC.64 R12, c[0x0][0x3a0] ;  /* 0x0000e800ff0c7b82 */ /* 0x000e220000000a00 */
[----:B------:R-:W1:Y:S02]  /*00b0*/  LDCU.64 UR4, c[0x0][0x358] ;  /* 0x00006b00ff0477ac */ /* 0x000e640008000a00 */
[----:B------:R-:W2:Y:S05]  /*00c0*/  I2F.RP R0, R3 ;  /* 0x0000000300007306 */ /* 0x000eaa0000209400 */
[----:B------:R-:W3:Y:S08]  /*00d0*/  LDC.64 R10, c[0x0][0x390] ;  /* 0x0000e400ff0a7b82 */ /* 0x000ef00000000a00 */
[----:B------:R-:W4:Y:S01]  /*00e0*/  LDC.64 R8, c[0x0][0x398] ;  /* 0x0000e600ff087b82 */ /* 0x000f220000000a00 */
[----:B--2---:R-:W2:Y:S02]  /*00f0*/  MUFU.RCP R0, R0 ;  /* 0x0000000000007308 */ /* 0x004ea40000001000 */
[----:B--2---:R-:W-:-:S06]  /*0100*/  VIADD R4, R0, 0xffffffe ;  /* 0x0ffffffe00047836 */ /* 0x004fcc0000000000 */
[----:B------:R2:W5:Y:S02]  /*0110*/  F2I.FTZ.U32.TRUNC.NTZ R5, R4 ;  /* 0x0000000400057305 */ /* 0x000564000021f000 */
[----:B--2---:R-:W-:Y:S02]  /*0120*/  IMAD.MOV.U32 R4, RZ, RZ, RZ ;  /* 0x000000ffff047224 */ /* 0x004fe400078e00ff */
[----:B-----5:R-:W-:-:S04]  /*0130*/  IMAD.MOV R6, RZ, RZ, -R5 ;  /* 0x000000ffff067224 */ /* 0x020fc800078e0a05 */
[----:B------:R-:W-:Y:S01]  /*0140*/  IMAD R7, R6, R3, RZ ;  /* 0x0000000306077224 */ /* 0x000fe200078e02ff */
[----:B------:R-:W-:-:S03]  /*0150*/  IABS R6, R15 ;  /* 0x0000000f00067213 */ /* 0x000fc60000000000 */
[----:B------:R-:W-:-:S06]  /*0160*/  IMAD.HI.U32 R5, R5, R7, R4 ;  /* 0x0000000705057227 */ /* 0x000fcc00078e0004 */
[----:B------:R-:W-:-:S04]  /*0170*/  IMAD.HI.U32 R5, R5, R6, RZ ;  /* 0x0000000605057227 */ /* 0x000fc800078e00ff */
[----:B------:R-:W-:-:S04]  /*0180*/  IMAD.MOV R0, RZ, RZ, -R5 ;  /* 0x000000ffff007224 */ /* 0x000fc800078e0a05 */
[----:B------:R-:W-:-:S05]  /*0190*/  IMAD R0, R3, R0, R6 ;  /* 0x0000000003007224 */ /* 0x000fca00078e0206 */
[----:B------:R-:W-:-:S13]  /*01a0*/  ISETP.GT.U32.AND P1, PT, R3, R0, PT ;  /* 0x000000000300720c */ /* 0x000fda0003f24070 */
[-C--:B------:R-:W-:Y:S01]  /*01b0*/  @!P1 IADD3 R0, PT, PT, R0, -R3.reuse, RZ ;  /* 0x8000000300009210 */ /* 0x080fe20007ffe0ff */
[----:B------:R-:W-:Y:S01]  /*01c0*/  @!P1 VIADD R5, R5, 0x1 ;  /* 0x0000000105059836 */ /* 0x000fe20000000000 */
[----:B------:R-:W-:Y:S02]  /*01d0*/  ISETP.NE.AND P1, PT, R2, RZ, PT ;  /* 0x000000ff0200720c */ /* 0x000fe40003f25270 */
[----:B------:R-:W-:Y:S02]  /*01e0*/  ISETP.GE.U32.AND P0, PT, R0, R3, PT ;  /* 0x000000030000720c */ /* 0x000fe40003f06070 */
[----:B------:R-:W-:-:S04]  /*01f0*/  LOP3.LUT R0, R15, R2, RZ, 0x3c, !PT ;  /* 0x000000020f007212 */ /* 0x000fc800078e3cff */
[----:B------:R-:W-:-:S07]  /*0200*/  ISETP.GE.AND P2, PT, R0, RZ, PT ;  /* 0x000000ff0000720c */ /* 0x000fce0003f46270 */
[----:B------:R-:W-:-:S04]  /*0210*/  @P0 VIADD R5, R5, 0x1 ;  /* 0x0000000105050836 */ /* 0x000fc80000000000 */
[----:B------:R-:W-:Y:S02]  /*0220*/  IMAD.MOV.U32 R3, RZ, RZ, R5 ;  /* 0x000000ffff037224 */ /* 0x000fe400078e0005 */
[----:B------:R-:W2:Y:S02]  /*0230*/  LDC.64 R4, c[0x0][0x388] ;  /* 0x0000e200ff047b82 */ /* 0x000ea40000000a00 */
[----:B------:R-:W-:Y:S01]  /*0240*/  @!P2 IMAD.MOV R3, RZ, RZ, -R3 ;  /* 0x000000ffff03a224 */ /* 0x000fe200078e0a03 */
[----:B------:R-:W-:-:S04]  /*0250*/  @!P1 LOP3.LUT R3, RZ, R2, RZ, 0x33, !PT ;  /* 0x00000002ff039212 */ /* 0x000fc800078e33ff */
[C---:B------:R-:W-:Y:S01]  /*0260*/  IADD3 R7, PT, PT, -R3.reuse, RZ, RZ ;  /* 0x000000ff03077210 */ /* 0x040fe20007ffe1ff */
[----:B0-----:R-:W-:-:S04]  /*0270*/  IMAD.WIDE R12, R3, 0x8, R12 ;  /* 0x00000008030c7825 */ /* 0x001fc800078e020c */
[----:B------:R-:W-:Y:S02]  /*0280*/  IMAD R7, R2, R7, R15 ;  /* 0x0000000702077224 */ /* 0x000fe400078e020f */
[----:B-1----:R-:W5:Y:S02]  /*0290*/  LDG.E.64 R12, desc[UR4][R12.64] ;  /* 0x000000040c0c7981 */ /* 0x002f64000c1e1b00 */
[----:B---3--:R-:W-:-:S06]  /*02a0*/  IMAD.WIDE R10, R7, 0x8, R10 ;  /* 0x00000008070a7825 */ /* 0x008fcc00078e020a */
[----:B------:R-:W5:Y:S01]  /*02b0*/  LDG.E.64 R10, desc[UR4][R10.64] ;  /* 0x000000040a0a7981 */ /* 0x000f62000c1e1b00 */
[----:B----4-:R-:W-:Y:S02]  /*02c0*/  IMAD.WIDE R8, R3, 0x8, R8 ;  /* 0x0000000803087825 */ /* 0x010fe400078e0208 */
[----:B------:R-:W0:Y:S02]  /*02d0*/  LDC.64 R2, c[0x3][0x18] ;  /* 0x00c00600ff027b82 */ /* 0x000e240000000a00 */
[----:B--2---:R-:W-:Y:S02]  /*02e0*/  IMAD.WIDE R4, R7, 0x8, R4 ;  /* 0x0000000807047825 */ /* 0x004fe400078e0204 */
[----:B------:R-:W2:Y:S04]  /*02f0*/  LDG.E.64 R6, desc[UR4][R8.64] ;  /* 0x0000000408067981 */ /* 0x000ea8000c1e1b00 */
[----:B------:R-:W2:Y:S01]  /*0300*/  LDG.E.64 R4, desc[UR4][R4.64] ;  /* 0x0000000404047981 */ /* 0x000ea2000c1e1b00 */
[----:B0-----:R-:W-:-:S02]  /*0310*/  DSETP.NEU.AND P0, PT, R2, 1, PT ;  /* 0x3ff000000200742a */ /* 0x001fc40003f0d000 */
[----:B-----5:R-:W-:-:S08]  /*0320*/  DMUL R16, R10, R12 ;  /* 0x0000000c0a107228 */ /* 0x020fd00000000000 */
[----:B--2---:R-:W-:-:S04]  /*0330*/  DFMA R6, R4, R6, R16 ;  /* 0x000000060406722b */ /* 0x004fc80000000010 */
[----:B------:R-:W-:Y:S07]  /*0340*/  @P0 BRA `(.L_x_0) ;  /* 0x0000000000dc0947 */ /* 0x000fee0003800000 */
[----:B------:R-:W0:Y:S01]  /*0350*/  LDC.64 R2, c[0x3][0x8] ;  /* 0x00c00200ff027b82 */ /* 0x000e220000000a00 */
[----:B------:R-:W0:Y:S01]  /*0360*/  LDCU.64 UR6, c[0x3][0x10] ;  /* 0x00c00200ff0677ac */ /* 0x000e220008000a00 */
[----:B------:R-:W-:Y:S06]  /*0370*/  BSSY.RECONVERGENT B0, `(.L_x_1) ;  /* 0x000001b000007945 */ /* 0x000fec0003800200 */
[----:B------:R-:W1:Y:S08]  /*0380*/  LDC.64 R8, c[0x3][RZ] ;  /* 0x00c00000ff087b82 */ /* 0x000e700000000a00 */
[----:B------:R-:W2:Y:S01]  /*0390*/  LDC R0, c[0x3][0x4] ;  /* 0x00c00100ff007b82 */ /* 0x000ea20000000800 */
[----:B0-----:R-:W-:Y:S01]  /*03a0*/  DFMA R6, R6, UR6, R2 ;  /* 0x0000000606067c2b */ /* 0x001fe20008000002 */
[----:B------:R-:W-:-:S05]  /*03b0*/  IMAD.MOV.U32 R2, RZ, RZ, 0x1 ;  /* 0x00000001ff027424 */ /* 0x000fca00078e00ff */
[----:B------:R-:W0:Y:S01]  /*03c0*/  MUFU.RCP64H R3, R7 ;  /* 0x0000000700037308 */ /* 0x000e220000001800 */
[----:B--2---:R-:W-:Y:S01]  /*03d0*/  FSETP.GEU.AND P1, PT, |R0|, 6.5827683646048100446e-37, PT ;  /* 0x036000000000780b */ /* 0x004fe20003f2e200 */
[----:B0-----:R-:W-:-:S08]  /*03e0*/  DFMA R4, -R6, R2, 1 ;  /* 0x3ff000000604742b */ /* 0x001fd00000000102 */
[----:B------:R-:W-:-:S08]  /*03f0*/  DFMA R4, R4, R4, R4 ;  /* 0x000000040404722b */ /* 0x000fd00000000004 */
[----:B------:R-:W-:-:S08]  /*0400*/  DFMA R4, R2, R4, R2 ;  /* 0x000000040204722b */ /* 0x000fd00000000002 */
[----:B------:R-:W-:-:S08]  /*0410*/  DFMA R2, -R6, R4, 1 ;  /* 0x3ff000000602742b */ /* 0x000fd00000000104 */
[----:B------:R-:W-:-:S08]  /*0420*/  DFMA R2, R4, R2, R4 ;  /* 0x000000020402722b */ /* 0x000fd00000000004 */
[----:B-1----:R-:W-:-:S08]  /*0430*/  DMUL R4, R2, R8 ;  /* 0x0000000802047228 */ /* 0x002fd00000000000 */
[----:B------:R-:W-:-:S08]  /*0440*/  DFMA R8, -R6, R4, R8 ;  /* 0x000000040608722b */ /* 0x000fd00000000108 */
[----:B------:R-:W-:-:S10]  /*0450*/  DFMA R2, R2, R8, R4 ;  /* 0x000000080202722b */ /* 0x000fd40000000004 */
[----:B------:R-:W-:-:S05]  /*0460*/  FFMA R4, RZ, R7, R3 ;  /* 0x00000007ff047223 */ /* 0x000fca0000000003 */
[----:B------:R-:W-:-:S13]  /*0470*/  FSETP.GT.AND P0, PT, |R4|, 1.469367938527859385e-39, PT ;  /* 0x001000000400780b */ /* 0x000fda0003f04200 */
[----:B------:R-:W-:Y:S05]  /*0480*/  @P0 BRA P1, `(.L_x_2) ;  /* 0x0000000000240947 */ /* 0x000fea0000800000 */
[----:B------:R-:W0:Y:S01]  /*0490*/  LDCU.64 UR6, c[0x3][URZ] ;  /* 0x00c00000ff0677ac */ /* 0x000e220008000a00 */
[----:B------:R-:W-:Y:S01]  /*04a0*/  IMAD.MOV.U32 R4, RZ, RZ, R6 ;  /* 0x000000ffff047224 */ /* 0x000fe200078e0006 */
[----:B------:R-:W-:Y:S01]  /*04b0*/  MOV R0, 0x500 ;  /* 0x0000050000007802 */ /* 0x000fe20000000f00 */
[----:B------:R-:W-:Y:S02]  /*04c0*/  IMAD.MOV.U32 R11, RZ, RZ, R7 ;  /* 0x000000ffff0b7224 */ /* 0x000fe400078e0007 */
[----:B0-----:R-:W-:Y:S01]  /*04d0*/  IMAD.U32 R12, RZ, RZ, UR6 ;  /* 0x00000006ff0c7e24 */ /* 0x001fe2000f8e00ff */
[----:B------:R-:W-:-:S07]  /*04e0*/  MOV R13, UR7 ;  /* 0x00000007000d7c02 */ /* 0x000fce0008000f00 */
[----:B------:R-:W-:Y:S05]  /*04f0*/  CALL.REL.NOINC `($__internal_0_$__cuda_sm20_div_rn_f64_full) ;  /* 0x0000000400bc7944 */ /* 0x000fea0003c00000 */
[----:B------:R-:W-:Y:S02]  /*0500*/  IMAD.MOV.U32 R2, RZ, RZ, R16 ;  /* 0x000000ffff027224 */ /* 0x000fe400078e0010 */
[----:B------:R-:W-:-:S07]  /*0510*/  IMAD.MOV.U32 R3, RZ, RZ, R17 ;  /* 0x000000ffff037224 */ /* 0x000fce00078e0011 */
.L_x_2:
[----:B------:R-:W-:Y:S05]  /*0520*/  BSYNC.RECONVERGENT B0 ;  /* 0x0000000000007941 */ /* 0x000fea0003800200 */
.L_x_1:
[----:B------:R-:W0:Y:S01]  /*0530*/  MUFU.RSQ64H R5, R3 ;  /* 0x0000000300057308 */ /* 0x000e220000001c00 */
[----:B------:R-:W-:Y:S01]  /*0540*/  VIADD R4, R3, 0xfcb00000 ;  /* 0xfcb0000003047836 */ /* 0x000fe20000000000 */
[----:B------:R-:W-:Y:S01]  /*0550*/  MOV R9, 0x3fd80000 ;  /* 0x3fd8000000097802 */ /* 0x000fe20000000f00 */
[----:B------:R-:W-:Y:S01]  /*0560*/  IMAD.MOV.U32 R8, RZ, RZ, 0x0 ;  /* 0x00000000ff087424 */ /* 0x000fe200078e00ff */
[----:B------:R-:W-:Y:S02]  /*0570*/  BSSY.RECONVERGENT B0, `(.L_x_3) ;  /* 0x0000010000007945 */ /* 0x000fe40003800200 */
[----:B------:R-:W-:Y:S01]  /*0580*/  ISETP.GE.U32.AND P0, PT, R4, 0x7ca00000, PT ;  /* 0x7ca000000400780c */ /* 0x000fe20003f06070 */
[----:B0-----:R-:W-:-:S08]  /*0590*/  DMUL R6, R4, R4 ;  /* 0x0000000404067228 */ /* 0x001fd00000000000 */
[----:B------:R-:W-:-:S08]  /*05a0*/  DFMA R6, -R6, R2, 1 ;  /* 0x3ff000000606742b */ /* 0x000fd00000000102 */
[----:B------:R-:W-:Y:S02]  /*05b0*/  DFMA R8, R6, R8, 0.5 ;  /* 0x3fe000000608742b */ /* 0x000fe40000000008 */
[----:B------:R-:W-:-:S08]  /*05c0*/  DMUL R6, R4, R6 ;  /* 0x0000000604067228 */ /* 0x000fd00000000000 */
[----:B------:R-:W-:-:S08]  /*05d0*/  DFMA R10, R8, R6, R4 ;  /* 0x00000006080a722b */ /* 0x000fd00000000004 */
[----:B------:R-:W-:Y:S02]  /*05e0*/  DMUL R12, R10, R2 ;  /* 0x000000020a0c7228 */ /* 0x000fe40000000000 */
[----:B------:R-:W-:Y:S02]  /*05f0*/  VIADD R7, R11, 0xfff00000 ;  /* 0xfff000000b077836 */ /* 0x000fe40000000000 */
[----:B------:R-:W-:-:S04]  /*0600*/  IMAD.MOV.U32 R6, RZ, RZ, R10 ;  /* 0x000000ffff067224 */ /* 0x000fc800078e000a */
[----:B------:R-:W-:-:S08]  /*0610*/  DFMA R16, R12, -R12, R2 ;  /* 0x8000000c0c10722b */ /* 0x000fd00000000002 */
[----:B------:R-:W-:Y:S01]  /*0620*/  DFMA R8, R16, R6, R12 ;  /* 0x000000061008722b */ /* 0x000fe2000000000c */
[----:B------:R-:W-:Y:S10]  /*0630*/  @!P0 BRA `(.L_x_4) ;  /* 0x00000000000c8947 */ /* 0x000ff40003800000 */
[----:B------:R-:W-:Y:S01]  /*0640*/  IMAD.MOV.U32 R6, RZ, RZ, R10 ;  /* 0x000000ffff067224 */ /* 0x000fe200078e000a */
[----:B------:R-:W-:-:S07]  /*0650*/  MOV R0, 0x670 ;  /* 0x0000067000007802 */ /* 0x000fce0000000f00 */
[----:B------:R-:W-:Y:S05]  /*0660*/  CALL.REL.NOINC `($__internal_1_$__cuda_sm20_dsqrt_rn_f64_mediumpath_v1) ;  /* 0x0000000800d47944 */ /* 0x000fea0003c00000 */
.L_x_4:
[----:B------:R-:W-:Y:S05]  /*0670*/  BSYNC.RECONVERGENT B0 ;  /* 0x0000000000007941 */ /* 0x000fea0003800200 */
.L_x_3:
[----:B------:R-:W0:Y:S02]  /*0680*/  LDC.64 R2, c[0x0][0x380] ;  /* 0x0000e000ff027b82 */ /* 0x000e240000000a00 */
[----:B0-----:R-:W-:-:S05]  /*0690*/  IMAD.WIDE R2, R15, 0x8, R2 ;  /* 0x000000080f027825 */ /* 0x001fca00078e0202 */
[----:B------:R-:W-:Y:S01]  /*06a0*/  STG.E.64 desc[UR4][R2.64], R8 ;  /* 0x0000000802007986 */ /* 0x000fe2000c101b04 */
[----:B------:R-:W-:Y:S05]  /*06b0*/  EXIT ;  /* 0x000000000000794d */ /* 0x000fea0003800000 */
.L_x_0:
[----:B------:R-:W0:Y:S01]  /*06c0*/  LDC.64 R4, c[0x3][0x10] ;  /* 0x00c00400ff047b82 */ /* 0x000e220000000a00 */
[----:B------:R-:W0:Y:S01]  /*06d0*/  LDCU.128 UR8, c[0x3][URZ] ;  /* 0x00c00000ff0877ac */ /* 0x000e220008000c00 */
[----:B------:R-:W-:Y:S01]  /*06e0*/  IMAD.MOV.U32 R8, RZ, RZ, 0x1 ;  /* 0x00000001ff087424 */ /* 0x000fe200078e00ff */
[----:B------:R-:W-:Y:S01]  /*06f0*/  BSSY.RECONVERGENT B0, `(.L_x_5) ;  /* 0x0000017000007945 */ /* 0x000fe20003800200 */
[----:B0-----:R-:W-:-:S06]  /*0700*/  DFMA R4, R6, R4, UR10 ;  /* 0x0000000a06047e2b */ /* 0x001fcc0008000004 */
[----:B------:R-:W0:Y:S02]  /*0710*/  MUFU.RCP64H R9, R5 ;  /* 0x0000000500097308 */ /* 0x000e240000001800 */
[----:B0-----:R-:W-:-:S08]  /*0720*/  DFMA R10, -R4, R8, 1 ;  /* 0x3ff00000040a742b */ /* 0x001fd00000000108 */
[----:B------:R-:W-:-:S08]  /*0730*/  DFMA R10, R10, R10, R10 ;  /* 0x0000000a0a0a722b */ /* 0x000fd0000000000a */
[----:B------:R-:W-:Y:S02]  /*0740*/  DFMA R10, R8, R10, R8 ;  /* 0x0000000a080a722b */ /* 0x000fe40000000008 */
[----:B------:R-:W-:-:S06]  /*0750*/  DMUL R8, R2, UR8 ;  /* 0x0000000802087c28 */ /* 0x000fcc0008000000 */
[----:B------:R-:W-:-:S04]  /*0760*/  DFMA R12, -R4, R10, 1 ;  /* 0x3ff00000040c742b */ /* 0x000fc8000000010a */
[----:B------:R-:W-:-:S04]  /*0770*/  FSETP.GEU.AND P1, PT, |R9|, 6.5827683646048100446e-37, PT ;  /* 0x036000000900780b */ /* 0x000fc80003f2e200 */
[----:B------:R-:W-:-:S08]  /*0780*/  DFMA R12, R10, R12, R10 ;  /* 0x0000000c0a0c722b */ /* 0x000fd0000000000a */
[----:B------:R-:W-:-:S08]  /*0790*/  DMUL R2, R8, R12 ;  /* 0x0000000c08027228 */ /* 0x000fd00000000000 */
[----:B------:R-:W-:-:S08]  /*07a0*/  DFMA R10, -R4, R2, R8 ;  /* 0x00000002040a722b */ /* 0x000fd00000000108 */
[----:B------:R-:W-:-:S10]  /*07b0*/  DFMA R2, R12, R10, R2 ;  /* 0x0000000a0c02722b */ /* 0x000fd40000000002 */
[----:B------:R-:W-:-:S05]  /*07c0*/  FFMA R0, RZ, R5, R3 ;  /* 0x00000005ff007223 */ /* 0x000fca0000000003 */
[----:B------:R-:W-:-:S13]  /*07d0*/  FSETP.GT.AND P0, PT, |R0|, 1.469367938527859385e-39, PT ;  /* 0x001000000000780b */ /* 0x000fda0003f04200 */
[----:B------:R-:W-:Y:S05]  /*07e0*/  @P0 BRA P1, `(.L_x_6) ;  /* 0x00000000001c0947 */ /* 0x000fea0000800000 */
[----:B------:R-:W-:Y:S01]  /*07f0*/  MOV R12, R8 ;  /* 0x00000008000c7202 */ /* 0x000fe20000000f00 */
[----:B------:R-:W-:Y:S01]  /*0800*/  IMAD.MOV.U32 R13, RZ, RZ, R9 ;  /* 0x000000ffff0d7224 */ /* 0x000fe200078e0009 */
[----:B------:R-:W-:Y:S01]  /*0810*/  MOV R0, 0x840 ;  /* 0x0000084000007802 */ /* 0x000fe20000000f00 */
[----:B------:R-:W-:-:S07]  /*0820*/  IMAD.MOV.U32 R11, RZ, RZ, R5 ;  /* 0x000000ffff0b7224 */ /* 0x000fce00078e0005 */
[----:B------:R-:W-:Y:S05]  /*0830*/  CALL.REL.NOINC `($__internal_0_$__cuda_sm20_div_rn_f64_full) ;  /* 0x0000000000ec7944 */ /* 0x000fea0003c00000 */
[----:B------:R-:W-:Y:S02]  /*0840*/  IMAD.MOV.U32 R2, RZ, RZ, R16 ;  /* 0x000000ffff027224 */ /* 0x000fe400078e0010 */
[----:B------:R-:W-:-:S07]  /*0850*/  IMAD.MOV.U32 R3, RZ, RZ, R17 ;  /* 0x000000ffff037224 */ /* 0x000fce00078e0011 */
.L_x_6:
[----:B------:R-:W-:Y:S05]  /*0860*/  BSYNC.RECONVERGENT B0 ;  /* 0x0000000000007941 */ /* 0x000fea0003800200 */
.L_x_5:
[----:B------:R-:W0:Y:S01]  /*0870*/  LDC.64 R4, c[0x3][0x10] ;  /* 0x00c00400ff047b82 */ /* 0x000e220000000a00 */
[----:B------:R-:W0:Y:S01]  /*0880*/  LDCU.128 UR8, c[0x3][URZ] ;  /* 0x00c00000ff0877ac */ /* 0x000e220008000c00 */
[----:B------:R-:W-:Y:S06]  /*0890*/  BSSY.RECONVERGENT B0, `(.L_x_7) ;  /* 0x000001b000007945 */ /* 0x000fec0003800200 */
[----:B------:R-:W1:Y:S01]  /*08a0*/  LDC.64 R12, c[0x3][0x18] ;  /* 0x00c00600ff0c7b82 */ /* 0x000e620000000a00 */
[----:B0-----:R-:W-:Y:S01]  /*08b0*/  DFMA R6, R6, -R4, UR10 ;  /* 0x0000000a06067e2b */ /* 0x001fe20008000804 */
[----:B------:R-:W-:-:S05]  /*08c0*/  MOV R4, 0x1 ;  /* 0x0000000100047802 */ /* 0x000fca0000000f00 */
[----:B------:R-:W0:Y:S02]  /*08d0*/  MUFU.RCP64H R5, R7 ;  /* 0x0000000700057308 */ /* 0x000e240000001800 */
[----:B0-----:R-:W-:-:S08]  /*08e0*/  DFMA R8, -R6, R4, 1 ;  /* 0x3ff000000608742b */ /* 0x001fd00000000104 */
[----:B------:R-:W-:-:S08]  /*08f0*/  DFMA R8, R8, R8, R8 ;  /* 0x000000080808722b */ /* 0x000fd00000000008 */
[----:B------:R-:W-:Y:S02]  /*0900*/  DFMA R10, R4, R8, R4 ;  /* 0x00000008040a722b */ /* 0x000fe40000000004 */
[----:B-1----:R-:W-:-:S06]  /*0910*/  DADD R4, -R12, 1 ;  /* 0x3ff000000c047429 */ /* 0x002fcc0000000100 */
[----:B------:R-:W-:Y:S02]  /*0920*/  DFMA R12, -R6, R10, 1 ;  /* 0x3ff00000060c742b */ /* 0x000fe4000000010a */
[----:B------:R-:W-:-:S06]  /*0930*/  DMUL R8, R4, UR8 ;  /* 0x0000000804087c28 */ /* 0x000fcc0008000000 */
[----:B------:R-:W-:-:S04]  /*0940*/  DFMA R12, R10, R12, R10 ;  /* 0x0000000c0a0c722b */ /* 0x000fc8000000000a */
[----:B------:R-:W-:-:S04]  /*0950*/  FSETP.GEU.AND P1, PT, |R9|, 6.5827683646048100446e-37, PT ;  /* 0x036000000900780b */ /* 0x000fc80003f2e200 */
[----:B------:R-:W-:-:S08]  /*0960*/  DMUL R4, R8, R12 ;  /* 0x0000000c08047228 */ /* 0x000fd00000000000 */
[----:B------:R-:W-:-:S08]  /*0970*/  DFMA R10, -R6, R4, R8 ;  /* 0x00000004060a722b */ /* 0x000fd00000000108 */
[----:B------:R-:W-:-:S10]  /*0980*/  DFMA R4, R12, R10, R4 ;  /* 0x0000000a0c04722b */ /* 0x000fd40000000004 */
[----:B------:R-:W-:-:S05]  /*0990*/  FFMA R0, RZ, R7, R5 ;  /* 0x00000007ff007223 */ /* 0x000fca0000000005 */
[----:B------:R-:W-:-:S13]  /*09a0*/  FSETP.GT.AND P0, PT, |R0|, 1.469367938527859385e-39, PT ;  /* 0x001000000000780b */ /* 0x000fda0003f04200 */
[----:B------:R-:W-:Y:S05]  /*09b0*/  @P0 BRA P1, `(.L_x_8) ;  /* 0x0000000000200947 */ /* 0x000fea0000800000 */
[----:B------:R-:W-:Y:S01]  /*09c0*/  IMAD.MOV.U32 R12, RZ, RZ, R8 ;  /* 0x000000ffff0c7224 */ /* 0x000fe200078e0008 */
[----:B------:R-:W-:Y:S01]  /*09d0*/  MOV R0, 0xa20 ;  /* 0x00000a2000007802 */ /* 0x000fe20000000f00 */
[----:B------:R-:W-:Y:S02]  /*09e0*/  IMAD.MOV.U32 R13, RZ, RZ, R9 ;  /* 0x000000ffff0d7224 */ /* 0x000fe400078e0009 */
[----:B------:R-:W-:Y:S02]  /*09f0*/  IMAD.MOV.U32 R4, RZ, RZ, R6 ;  /* 0x000000ffff047224 */ /* 0x000fe400078e0006 */
[----:B------:R-:W-:-:S07]  /*0a00*/  IMAD.MOV.U32 R11, RZ, RZ, R7 ;  /* 0x000000ffff0b7224 */ /* 0x000fce00078e0007 */
[----:B------:R-:W-:Y:S05]  /*0a10*/  CALL.REL.NOINC `($__internal_0_$__cuda_sm20_div_rn_f64_full) ;  /* 0x0000000000747944 */ /* 0x000fea0003c00000 */
[----:B------:R-:W-:Y:S01]  /*0a20*/  MOV R4, R16 ;  /* 0x0000001000047202 */ /* 0x000fe20000000f00 */
[----:B------:R-:W-:-:S07]  /*0a30*/  IMAD.MOV.U32 R5, RZ, RZ, R17 ;  /* 0x000000ffff057224 */ /* 0x000fce00078e0011 */
.L_x_8:
[----:B------:R-:W-:Y:S05]  /*0a40*/  BSYNC.RECONVERGENT B0 ;  /* 0x0000000000007941 */ /* 0x000fea0003800200 */
.L_x_7:
[----:B------:R-:W-:Y:S01]  /*0a50*/  DADD R2, R4, R2 ;  /* 0x0000000004027229 */ /* 0x000fe20000000002 */
[----:B------:R-:W-:Y:S01]  /*0a60*/  IMAD.MOV.U32 R8, RZ, RZ, 0x0 ;  /* 0x00000000ff087424 */ /* 0x000fe200078e00ff */
[----:B------:R-:W-:Y:S01]  /*0a70*/  BSSY.RECONVERGENT B0, `(.L_x_9) ;  /* 0x0000013000007945 */ /* 0x000fe20003800200 */
[----:B------:R-:W-:-:S03]  /*0a80*/  IMAD.MOV.U32 R9, RZ, RZ, 0x3fd80000 ;  /* 0x3fd80000ff097424 */ /* 0x000fc600078e00ff */
[----:B------:R-:W0:Y:S04]  /*0a90*/  MUFU.RSQ64H R5, R3 ;  /* 0x0000000300057308 */ /* 0x000e280000001c00 */
[----:B------:R-:W-:-:S05]  /*0aa0*/  VIADD R4, R3, 0xfcb00000 ;  /* 0xfcb0000003047836 */ /* 0x000fca0000000000 */
[----:B------:R-:W-:Y:S01]  /*0ab0*/  ISETP.GE.U32.AND P0, PT, R4, 0x7ca00000, PT ;  /* 0x7ca000000400780c */ /* 0x000fe20003f06070 */
[----:B0-----:R-:W-:-:S08]  /*0ac0*/  DMUL R6, R4, R4 ;  /* 0x0000000404067228 */ /* 0x001fd00000000000 */
[----:B------:R-:W-:-:S08]  /*0ad0*/  DFMA R6, R2, -R6, 1 ;  /* 0x3ff000000206742b */ /* 0x000fd00000000806 */
[----:B------:R-:W-:Y:S02]  /*0ae0*/  DFMA R8, R6, R8, 0.5 ;  /* 0x3fe000000608742b */ /* 0x000fe40000000008 */
[----:B------:R-:W-:-:S08]  /*0af0*/  DMUL R6, R4, R6 ;  /* 0x0000000604067228 */ /* 0x000fd00000000000 */
[----:B------:R-:W-:-:S08]  /*0b00*/  DFMA R10, R8, R6, R4 ;  /* 0x00000006080a722b */ /* 0x000fd00000000004 */
[----:B------:R-:W-:Y:S02]  /*0b10*/  DMUL R12, R2, R10 ;  /* 0x0000000a020c7228 */ /* 0x000fe40000000000 */
[----:B------:R-:W-:Y:S01]  /*0b20*/  IADD3 R7, PT, PT, R11, -0x100000, RZ ;  /* 0xfff000000b077810 */ /* 0x000fe20007ffe0ff */
[----:B------:R-:W-:-:S05]  /*0b30*/  IMAD.MOV.U32 R6, RZ, RZ, R10 ;  /* 0x000000ffff067224 */ /* 0x000fca00078e000a */
[----:B------:R-:W-:-:S08]  /*0b40*/  DFMA R16, R12, -R12, R2 ;  /* 0x8000000c0c10722b */ /* 0x000fd00000000002 */
[----:B------:R-:W-:Y:S01]  /*0b50*/  DFMA R8, R16, R6, R12 ;  /* 0x000000061008722b */ /* 0x000fe2000000000c */
[----:B------:R-:W-:Y:S10]  /*0b60*/  @!P0 BRA `(.L_x_10) ;  /* 0x00000000000c8947 */ /* 0x000ff40003800000 */
[----:B------:R-:W-:Y:S01]  /*0b70*/  IMAD.MOV.U32 R6, RZ, RZ, R10 ;  /* 0x000000ffff067224 */ /* 0x000fe200078e000a */
[----:B------:R-:W-:-:S07]  /*0b80*/  MOV R0, 0xba0 ;  /* 0x00000ba000007802 */ /* 0x000fce0000000f00 */
[----:B------:R-:W-:Y:S05]  /*0b90*/  CALL.REL.NOINC `($__internal_1_$__cuda_sm20_dsqrt_rn_f64_mediumpath_v1) ;  /* 0x0000000400887944 */ /* 0x000fea0003c00000 */
.L_x_10:
[----:B------:R-:W-:Y:S05]  /*0ba0*/  BSYNC.RECONVERGENT B0 ;  /* 0x0000000000007941 */ /* 0x000fea0003800200 */
.L_x_9:
[----:B------:R-:W0:Y:S02]  /*0bb0*/  LDC.64 R2, c[0x0][0x380] ;  /* 0x0000e000ff027b82 */ /* 0x000e240000000a00 */
[----:B0-----:R-:W-:-:S05]  /*0bc0*/  IMAD.WIDE R2, R15, 0x8, R2 ;  /* 0x000000080f027825 */ /* 0x001fca00078e0202 */
[----:B------:R-:W-:Y:S01]  /*0bd0*/  STG.E.64 desc[UR4][R2.64], R8 ;  /* 0x0000000802007986 */ /* 0x000fe2000c101b04 */
[----:B------:R-:W-:Y:S05]  /*0be0*/  EXIT ;  /* 0x000000000000794d */ /* 0x000fea0003800000 */
        .weak           $__internal_0_$__cuda_sm20_div_rn_f64_full
        .type           $__internal_0_$__cuda_sm20_div_rn_f64_full,@function
        .size           $__internal_0_$__cuda_sm20_div_rn_f64_full,($__internal_1_$__cuda_sm20_dsqrt_rn_f64_mediumpath_v1 - $__internal_0_$__cuda_sm20_div_rn_f64_full)
$__internal_0_$__cuda_sm20_div_rn_f64_full:
[C---:B------:R-:W-:Y:S01]  /*0bf0*/  FSETP.GEU.AND P0, PT, |R11|.reuse, 1.469367938527859385e-39, PT ;  /* 0x001000000b00780b */ /* 0x040fe20003f0e200 */
[--C-:B------:R-:W-:Y:S01]  /*0c00*/  IMAD.MOV.U32 R10, RZ, RZ, R4.reuse ;  /* 0x000000ffff0a7224 */ /* 0x100fe200078e0004 */
[----:B------:R-:W-:Y:S01]  /*0c10*/  LOP3.LUT R8, R11, 0x800fffff, RZ, 0xc0, !PT ;  /* 0x800fffff0b087812 */ /* 0x000fe200078ec0ff */
[----:B------:R-:W-:Y:S01]  /*0c20*/  IMAD.MOV.U32 R14, RZ, RZ, 0x1ca00000 ;  /* 0x1ca00000ff0e7424 */ /* 0x000fe200078e00ff */
[C---:B------:R-:W-:Y:S01]  /*0c30*/  FSETP.GEU.AND P2, PT, |R13|.reuse, 1.469367938527859385e-39, PT ;  /* 0x001000000d00780b */ /* 0x040fe20003f4e200 */
[----:B------:R-:W-:Y:S01]  /*0c40*/  BSSY.RECONVERGENT B1, `(.L_x_11) ;  /* 0x0000054000017945 */ /* 0x000fe20003800200 */
[----:B------:R-:W-:Y:S01]  /*0c50*/  LOP3.LUT R9, R8, 0x3ff00000, RZ, 0xfc, !PT ;  /* 0x3ff0000008097812 */ /* 0x000fe200078efcff */
[----:B------:R-:W-:Y:S01]  /*0c60*/  IMAD.MOV.U32 R8, RZ, RZ, R4 ;  /* 0x000000ffff087224 */ /* 0x000fe200078e0004 */
[----:B------:R-:W-:Y:S02]  /*0c70*/  MOV R18, 0x1 ;  /* 0x0000000100127802 */ /* 0x000fe40000000f00 */
[----:B------:R-:W-:-:S02]  /*0c80*/  LOP3.LUT R16, R13, 0x7ff00000, RZ, 0xc0, !PT ;  /* 0x7ff000000d107812 */ /* 0x000fc400078ec0ff */
[C---:B------:R-:W-:Y:S01]  /*0c90*/  LOP3.LUT R17, R11.reuse, 0x7ff00000, RZ, 0xc0, !PT ;  /* 0x7ff000000b117812 */ /* 0x040fe200078ec0ff */
[----:B------:R-:W-:Y:S02]  /*0ca0*/  @!P0 DMUL R8, R10, 8.98846567431157953865e+307 ;  /* 0x7fe000000a088828 */ /* 0x000fe40000000000 */
[----:B------:R-:W-:Y:S01]  /*0cb0*/  IMAD.MOV.U32 R24, RZ, RZ, R16 ;  /* 0x000000ffff187224 */ /* 0x000fe200078e0010 */
[CC--:B------:R-:W-:Y:S02]  /*0cc0*/  ISETP.GE.U32.AND P1, PT, R16.reuse, R17.reuse, PT ;  /* 0x000000111000720c */ /* 0x0c0fe40003f26070 */
[----:B------:R-:W-:Y:S01]  /*0cd0*/  @!P2 LOP3.LUT R21, R11, 0x7ff00000, RZ, 0xc0, !PT ;  /* 0x7ff000000b15a812 */ /* 0x000fe200078ec0ff */
[----:B------:R-:W0:Y:S01]  /*0ce0*/  MUFU.RCP64H R19, R9 ;  /* 0x0000000900137308 */ /* 0x000e220000001800 */
[----:B------:R-:W-:Y:S02]  /*0cf0*/  MOV R25, R17 ;  /* 0x0000001100197202 */ /* 0x000fe40000000f00 */
[----:B------:R-:W-:-:S02]  /*0d00*/  @!P2 ISETP.GE.U32.AND P3, PT, R16, R21, PT ;  /* 0x000000151000a20c */ /* 0x000fc40003f66070 */
[----:B------:R-:W-:Y:S02]  /*0d10*/  @!P0 LOP3.LUT R25, R9, 0x7ff00000, RZ, 0xc0, !PT ;  /* 0x7ff0000009198812 */ /* 0x000fe400078ec0ff */
[----:B------:R-:W-:-:S03]  /*0d20*/  @!P2 SEL R21, R14, 0x63400000, !P3 ;  /* 0x634000000e15a807 */ /* 0x000fc60005800000 */
[----:B------:R-:W-:Y:S01]  /*0d30*/  VIADD R26, R25, 0xffffffff ;  /* 0xffffffff191a7836 */ /* 0x000fe20000000000 */
[----:B------:R-:W-:-:S04]  /*0d40*/  @!P2 LOP3.LUT R22, R21, 0x80000000, R13, 0xf8, !PT ;  /* 0x800000001516a812 */ /* 0x000fc800078ef80d */
[----:B------:R-:W-:Y:S01]  /*0d50*/  @!P2 LOP3.LUT R23, R22, 0x100000, RZ, 0xfc, !PT ;  /* 0x001000001617a812 */ /* 0x000fe200078efcff */
[----:B------:R-:W-:Y:S01]  /*0d60*/  @!P2 IMAD.MOV.U32 R22, RZ, RZ, RZ ;  /* 0x000000ffff16a224 */ /* 0x000fe200078e00ff */
[----:B0-----:R-:W-:-:S08]  /*0d70*/  DFMA R4, R18, -R8, 1 ;  /* 0x3ff000001204742b */ /* 0x001fd00000000808 */
[----:B------:R-:W-:-:S08]  /*0d80*/  DFMA R4, R4, R4, R4 ;  /* 0x000000040404722b */ /* 0x000fd00000000004 */
[----:B------:R-:W-:Y:S01]  /*0d90*/  DFMA R18, R18, R4, R18 ;  /* 0x000000041212722b */ /* 0x000fe20000000012 */
[----:B------:R-:W-:Y:S01]  /*0da0*/  SEL R5, R14, 0x63400000, !P1 ;  /* 0x634000000e057807 */ /* 0x000fe20004800000 */
[----:B------:R-:W-:-:S03]  /*0db0*/  IMAD.MOV.U32 R4, RZ, RZ, R12 ;  /* 0x000000ffff047224 */ /* 0x000fc600078e000c */
[----:B------:R-:W-:-:S03]  /*0dc0*/  LOP3.LUT R5, R5, 0x800fffff, R13, 0xf8, !PT ;  /* 0x800fffff05057812 */ /* 0x000fc600078ef80d */
[----:B------:R-:W-:-:S03]  /*0dd0*/  DFMA R20, R18, -R8, 1 ;  /* 0x3ff000001214742b */ /* 0x000fc60000000808 */
[----:B------:R-:W-:-:S05]  /*0de0*/  @!P2 DFMA R4, R4, 2, -R22 ;  /* 0x400000000404a82b */ /* 0x000fca0000000816 */
[----:B------:R-:W-:-:S05]  /*0df0*/  DFMA R18, R18, R20, R18 ;  /* 0x000000141212722b */ /* 0x000fca0000000012 */
[----:B------:R-:W-:-:S03]  /*0e00*/  @!P2 LOP3.LUT R24, R5, 0x7ff00000, RZ, 0xc0, !PT ;  /* 0x7ff000000518a812 */ /* 0x000fc600078ec0ff */
[----:B------:R-:W-:Y:S02]  /*0e10*/  DMUL R20, R18, R4 ;  /* 0x0000000412147228 */ /* 0x000fe40000000000 */
[----:B------:R-:W-:-:S05]  /*0e20*/  VIADD R17, R24, 0xffffffff ;  /* 0xffffffff18117836 */ /* 0x000fca0000000000 */
[----:B------:R-:W-:Y:S01]  /*0e30*/  ISETP.GT.U32.AND P0, PT, R17, 0x7feffffe, PT ;  /* 0x7feffffe1100780c */ /* 0x000fe20003f04070 */
[----:B------:R-:W-:-:S03]  /*0e40*/  DFMA R22, R20, -R8, R4 ;  /* 0x800000081416722b */ /* 0x000fc60000000004 */
[----:B------:R-:W-:-:S05]  /*0e50*/  ISETP.GT.U32.OR P0, PT, R26, 0x7feffffe, P0 ;  /* 0x7feffffe1a00780c */ /* 0x000fca0000704470 */
[----:B------:R-:W-:-:S08]  /*0e60*/  DFMA R18, R18, R22, R20 ;  /* 0x000000161212722b */ /* 0x000fd00000000014 */
[----:B------:R-:W-:Y:S05]  /*0e70*/  @P0 BRA `(.L_x_12) ;  /* 0x00000000006c0947 */ /* 0x000fea0003800000 */
[----:B------:R-:W-:Y:S02]  /*0e80*/  LOP3.LUT R13, R11, 0x7ff00000, RZ, 0xc0, !PT ;  /* 0x7ff000000b0d7812 */ /* 0x000fe400078ec0ff */
[----:B------:R-:W-:Y:S02]  /*0e90*/  MOV R20, RZ ;  /* 0x000000ff00147202 */ /* 0x000fe40000000f00 */
[CC--:B------:R-:W-:Y:S02]  /*0ea0*/  VIADDMNMX R12, R16.reuse, -R13.reuse, 0xb9600000, !PT ;  /* 0xb9600000100c7446 */ /* 0x0c0fe4000780090d */
[----:B------:R-:W-:Y:S02]  /*0eb0*/  ISETP.GE.U32.AND P0, PT, R16, R13, PT ;  /* 0x0000000d1000720c */ /* 0x000fe40003f06070 */
[----:B------:R-:W-:Y:S02]  /*0ec0*/  VIMNMX R12, PT, PT, R12, 0x46a00000, PT ;  /* 0x46a000000c0c7848 */ /* 0x000fe40003fe0100 */
[----:B------:R-:W-:-:S05]  /*0ed0*/  SEL R13, R14, 0x63400000, !P0 ;  /* 0x634000000e0d7807 */ /* 0x000fca0004000000 */
[----:B------:R-:W-:-:S04]  /*0ee0*/  IMAD.IADD R12, R12, 0x1, -R13 ;  /* 0x000000010c0c7824 */ /* 0x000fc800078e0a0d */
[----:B------:R-:W-:-:S06]  /*0ef0*/  VIADD R21, R12, 0x7fe00000 ;  /* 0x7fe000000c157836 */ /* 0x000fcc0000000000 */
[----:B------:R-:W-:-:S10]  /*0f00*/  DMUL R16, R18, R20 ;  /* 0x0000001412107228 */ /* 0x000fd40000000000 */
[----:B------:R-:W-:-:S13]  /*0f10*/  FSETP.GTU.AND P0, PT, |R17|, 1.469367938527859385e-39, PT ;  /* 0x001000001100780b */ /* 0x000fda0003f0c200 */
[----:B------:R-:W-:Y:S05]  /*0f20*/  @P0 BRA `(.L_x_13) ;  /* 0x0000000000940947 */ /* 0x000fea0003800000 */
[----:B------:R-:W-:Y:S01]  /*0f30*/  DFMA R4, R18, -R8, R4 ;  /* 0x800000081204722b */ /* 0x000fe20000000004 */
[----:B------:R-:W-:-:S09]  /*0f40*/  IMAD.MOV.U32 R20, RZ, RZ, RZ ;  /* 0x000000ffff147224 */ /* 0x000fd200078e00ff */
[C---:B------:R-:W-:Y:S02]  /*0f50*/  FSETP.NEU.AND P0, PT, R5.reuse, RZ, PT ;  /* 0x000000ff0500720b */ /* 0x040fe40003f0d000 */
[----:B------:R-:W-:-:S04]  /*0f60*/  LOP3.LUT R11, R5, 0x80000000, R11, 0x48, !PT ;  /* 0x80000000050b7812 */ /* 0x000fc800078e480b */
[----:B------:R-:W-:-:S07]  /*0f70*/  LOP3.LUT R21, R11, R21, RZ, 0xfc, !PT ;  /* 0x000000150b157212 */ /* 0x000fce00078efcff */
[----:B------:R-:W-:Y:S05]  /*0f80*/  @!P0 BRA `(.L_x_13) ;  /* 0x00000000007c8947 */ /* 0x000fea0003800000 */
[----:B------:R-:W-:Y:S02]  /*0f90*/  IMAD.MOV R5, RZ, RZ, -R12 ;  /* 0x000000ffff057224 */ /* 0x000fe400078e0a0c */
[----:B------:R-:W-:-:S06]  /*0fa0*/  IMAD.MOV.U32 R4, RZ, RZ, RZ ;  /* 0x000000ffff047224 */ /* 0x000fcc00078e00ff */
[----:B------:R-:W-:Y:S02]  /*0fb0*/  DFMA R4, R16, -R4, R18 ;  /* 0x800000041004722b */ /* 0x000fe40000000012 */
[----:B------:R-:W-:-:S04]  /*0fc0*/  DMUL.RP R18, R18, R20 ;  /* 0x0000001412127228 */ /* 0x000fc80000008000 */
[----:B------:R-:W-:-:S04]  /*0fd0*/  IADD3 R4, PT, PT, -R12, -0x43300000, RZ ;  /* 0xbcd000000c047810 */ /* 0x000fc80007ffe1ff */
[----:B------:R-:W-:Y:S02]  /*0fe0*/  FSETP.NEU.AND P0, PT, |R5|, R4, PT ;  /* 0x000000040500720b */ /* 0x000fe40003f0d200 */
[----:B------:R-:W-:Y:S02]  /*0ff0*/  LOP3.LUT R11, R19, R11, RZ, 0x3c, !PT ;  /* 0x0000000b130b7212 */ /* 0x000fe400078e3cff */
[----:B------:R-:W-:Y:S02]  /*1000*/  FSEL R16, R18, R16, !P0 ;  /* 0x0000001012107208 */ /* 0x000fe40004000000 */
[----:B------:R-:W-:Y:S01]  /*1010*/  FSEL R17, R11, R17, !P0 ;  /* 0x000000110b117208 */ /* 0x000fe20004000000 */
[----:B------:R-:W-:Y:S06]  /*1020*/  BRA `(.L_x_13) ;  /* 0x0000000000547947 */ /* 0x000fec0003800000 */
.L_x_12:
[----:B------:R-:W-:-:S14]  /*1030*/  DSETP.NAN.AND P0, PT, R12, R12, PT ;  /* 0x0000000c0c00722a */ /* 0x000fdc0003f08000 */
[----:B------:R-:W-:Y:S05]  /*1040*/  @P0 BRA `(.L_x_14) ;  /* 0x0000000000440947 */ /* 0x000fea0003800000 */
[----:B------:R-:W-:-:S14]  /*1050*/  DSETP.NAN.AND P0, PT, R10, R10, PT ;  /* 0x0000000a0a00722a */ /* 0x000fdc0003f08000 */
[----:B------:R-:W-:Y:S05]  /*1060*/  @P0 BRA `(.L_x_15) ;  /* 0x0000000000300947 */ /* 0x000fea0003800000 */
[----:B------:R-:W-:Y:S01]  /*1070*/  ISETP.NE.AND P0, PT, R24, R25, PT ;  /* 0x000000191800720c */ /* 0x000fe20003f05270 */
[----:B------:R-:W-:Y:S01]  /*1080*/  IMAD.MOV.U32 R16, RZ, RZ, 0x0 ;  /* 0x00000000ff107424 */ /* 0x000fe200078e00ff */
[----:B------:R-:W-:-:S11]  /*1090*/  MOV R17, 0xfff80000 ;  /* 0xfff8000000117802 */ /* 0x000fd60000000f00 */
[----:B------:R-:W-:Y:S05]  /*10a0*/  @!P0 BRA `(.L_x_13) ;  /* 0x0000000000348947 */ /* 0x000fea0003800000 */
[----:B------:R-:W-:Y:S02]  /*10b0*/  ISETP.NE.AND P0, PT, R24, 0x7ff00000, PT ;  /* 0x7ff000001800780c */ /* 0x000fe40003f05270 */
[----:B------:R-:W-:Y:S02]  /*10c0*/  LOP3.LUT R17, R13, 0x80000000, R11, 0x48, !PT ;  /* 0x800000000d117812 */ /* 0x000fe400078e480b */
[----:B------:R-:W-:-:S13]  /*10d0*/  ISETP.EQ.OR P0, PT, R25, RZ, !P0 ;  /* 0x000000ff1900720c */ /* 0x000fda0004702670 */
[----:B------:R-:W-:Y:S01]  /*10e0*/  @P0 LOP3.LUT R4, R17, 0x7ff00000, RZ, 0xfc, !PT ;  /* 0x7ff0000011040812 */ /* 0x000fe200078efcff */
[----:B------:R-:W-:Y:S02]  /*10f0*/  @!P0 IMAD.MOV.U32 R16, RZ, RZ, RZ ;  /* 0x000000ffff108224 */ /* 0x000fe400078e00ff */
[----:B------:R-:W-:Y:S02]  /*1100*/  @P0 IMAD.MOV.U32 R16, RZ, RZ, RZ ;  /* 0x000000ffff100224 */ /* 0x000fe400078e00ff */
[----:B------:R-:W-:Y:S01]  /*1110*/  @P0 IMAD.MOV.U32 R17, RZ, RZ, R4 ;  /* 0x000000ffff110224 */ /* 0x000fe200078e0004 */
[----:B------:R-:W-:Y:S06]  /*1120*/  BRA `(.L_x_13) ;  /* 0x0000000000147947 */ /* 0x000fec0003800000 */
.L_x_15:
[----:B------:R-:W-:Y:S01]  /*1130*/  LOP3.LUT R17, R11, 0x80000, RZ, 0xfc, !PT ;  /* 0x000800000b117812 */ /* 0x000fe200078efcff */
[----:B------:R-:W-:Y:S01]  /*1140*/  IMAD.MOV.U32 R16, RZ, RZ, R10 ;  /* 0x000000ffff107224 */ /* 0x000fe200078e000a */
[----:B------:R-:W-:Y:S06]  /*1150*/  BRA `(.L_x_13) ;  /* 0x0000000000087947 */ /* 0x000fec0003800000 */
.L_x_14:
[----:B------:R-:W-:Y:S02]  /*1160*/  LOP3.LUT R17, R13, 0x80000, RZ, 0xfc, !PT ;  /* 0x000800000d117812 */ /* 0x000fe400078efcff */
[----:B------:R-:W-:-:S07]  /*1170*/  MOV R16, R12 ;  /* 0x0000000c00107202 */ /* 0x000fce0000000f00 */
.L_x_13:
[----:B------:R-:W-:Y:S05]  /*1180*/  BSYNC.RECONVERGENT B1 ;  /* 0x0000000000017941 */ /* 0x000fea0003800200 */
.L_x_11:
[----:B------:R-:W-:Y:S02]  /*1190*/  IMAD.MOV.U32 R4, RZ, RZ, R0 ;  /* 0x000000ffff047224 */ /* 0x000fe400078e0000 */
[----:B------:R-:W-:-:S04]  /*11a0*/  IMAD.MOV.U32 R5, RZ, RZ, 0x0 ;  /* 0x00000000ff057424 */ /* 0x000fc800078e00ff */
[----:B------:R-:W-:Y:S05]  /*11b0*/  RET.REL.NODEC R4 `(_Z15af_ang_vl_gpu2DPdPKdS1_S1_S1_) ;  /* 0xffffffec04907950 */ /* 0x000fea0003c3ffff */
        .weak           $__internal_1_$__cuda_sm20_dsqrt_rn_f64_mediumpath_v1
        .type           $__internal_1_$__cuda_sm20_dsqrt_rn_f64_mediumpath_v1,@function
        .size           $__internal_1_$__cuda_sm20_dsqrt_rn_f64_mediumpath_v1,(.L_x_22 - $__internal_1_$__cuda_sm20_dsqrt_rn_f64_mediumpath_v1)
$__internal_1_$__cuda_sm20_dsqrt_rn_f64_mediumpath_v1:
[----:B------:R-:W-:Y:S01]  /*11c0*/  ISETP.GE.U32.AND P0, PT, R4, -0x3400000, PT ;  /* 0xfcc000000400780c */ /* 0x000fe20003f06070 */
[----:B------:R-:W-:Y:S01]  /*11d0*/  BSSY.RECONVERGENT B1, `(.L_x_16) ;  /* 0x0000027000017945 */ /* 0x000fe20003800200 */
[----:B------:R-:W-:Y:S01]  /*11e0*/  IMAD.MOV.U32 R4, RZ, RZ, R16 ;  /* 0x000000ffff047224 */ /* 0x000fe200078e0010 */
[----:B------:R-:W-:Y:S01]  /*11f0*/  MOV R5, R17 ;  /* 0x0000001100057202 */ /* 0x000fe20000000f00 */
[----:B------:R-:W-:Y:S02]  /*1200*/  IMAD.MOV.U32 R8, RZ, RZ, R12 ;  /* 0x000000ffff087224 */ /* 0x000fe400078e000c */
[----:B------:R-:W-:-:S07]  /*1210*/  IMAD.MOV.U32 R9, RZ, RZ, R13 ;  /* 0x000000ffff097224 */ /* 0x000fce00078e000d */
[----:B------:R-:W-:Y:S05]  /*1220*/  @!P0 BRA `(.L_x_17) ;  /* 0x0000000000208947 */ /* 0x000fea0003800000 */
[----:B------:R-:W-:-:S10]  /*1230*/  DFMA.RM R4, R4, R6, R8 ;  /* 0x000000060404722b */ /* 0x000fd40000004008 */
[----:B------:R-:W-:-:S05]  /*1240*/  IADD3 R6, P0, PT, R4, 0x1, RZ ;  /* 0x0000000104067810 */ /* 0x000fca0007f1e0ff */
[----:B------:R-:W-:-:S06]  /*1250*/  IMAD.X R7, RZ, RZ, R5, P0 ;  /* 0x000000ffff077224 */ /* 0x000fcc00000e0605 */
[----:B------:R-:W-:-:S08]  /*1260*/  DFMA.RP R2, -R4, R6, R2 ;  /* 0x000000060402722b */ /* 0x000fd00000008102 */
[----:B------:R-:W-:-:S06]  /*1270*/  DSETP.GT.AND P0, PT, R2, RZ, PT ;  /* 0x000000ff0200722a */ /* 0x000fcc0003f04000 */
[----:B------:R-:W-:Y:S02]  /*1280*/  FSEL R4, R6, R4, P0 ;  /* 0x0000000406047208 */ /* 0x000fe40000000000 */
[----:B------:R-:W-:Y:S01]  /*1290*/  FSEL R5, R7, R5, P0 ;  /* 0x0000000507057208 */ /* 0x000fe20000000000 */
[----:B------:R-:W-:Y:S06]  /*12a0*/  BRA `(.L_x_18) ;  /* 0x0000000000647947 */ /* 0x000fec0003800000 */
.L_x_17:
[----:B------:R-:W-:-:S14]  /*12b0*/  DSETP.NE.AND P0, PT, R2, RZ, PT ;  /* 0x000000ff0200722a */ /* 0x000fdc0003f05000 */
[----:B------:R-:W-:Y:S05]  /*12c0*/  @!P0 BRA `(.L_x_19) ;  /* 0x0000000000588947 */ /* 0x000fea0003800000 */
[----:B------:R-:W-:-:S13]  /*12d0*/  ISETP.GE.AND P0, PT, R3, RZ, PT ;  /* 0x000000ff0300720c */ /* 0x000fda0003f06270 */
[----:B------:R-:W-:Y:S01]  /*12e0*/  @!P0 MOV R4, 0x0 ;  /* 0x0000000000048802 */ /* 0x000fe20000000f00 */
[----:B------:R-:W-:Y:S01]  /*12f0*/  @!P0 IMAD.MOV.U32 R5, RZ, RZ, -0x80000 ;  /* 0xfff80000ff058424 */ /* 0x000fe200078e00ff */
[----:B------:R-:W-:Y:S06]  /*1300*/  @!P0 BRA `(.L_x_18) ;  /* 0x00000000004c8947 */ /* 0x000fec0003800000 */
[----:B------:R-:W-:-:S13]  /*1310*/  ISETP.GT.AND P0, PT, R3, 0x7fefffff, PT ;  /* 0x7fefffff0300780c */ /* 0x000fda0003f04270 */
[----:B------:R-:W-:Y:S05]  /*1320*/  @P0 BRA `(.L_x_19) ;  /* 0x0000000000400947 */ /* 0x000fea0003800000 */
[----:B------:R-:W-:Y:S01]  /*1330*/  DMUL R2, R2, 8.11296384146066816958e+31 ;  /* 0x4690000002027828 */ /* 0x000fe20000000000 */
[----:B------:R-:W-:Y:S01]  /*1340*/  IMAD.MOV.U32 R4, RZ, RZ, RZ ;  /* 0x000000ffff047224 */ /* 0x000fe200078e00ff */
[----:B------:R-:W-:Y:S01]  /*1350*/  MOV R9, 0x3fd80000 ;  /* 0x3fd8000000097802 */ /* 0x000fe20000000f00 */
[----:B------:R-:W-:-:S03]  /*1360*/  IMAD.MOV.U32 R8, RZ, RZ, 0x0 ;  /* 0x00000000ff087424 */ /* 0x000fc600078e00ff */
[----:B------:R-:W0:Y:S02]  /*1370*/  MUFU.RSQ64H R5, R3 ;  /* 0x0000000300057308 */ /* 0x000e240000001c00 */
[----:B0-----:R-:W-:-:S08]  /*1380*/  DMUL R6, R4, R4 ;  /* 0x0000000404067228 */ /* 0x001fd00000000000 */
[----:B------:R-:W-:-:S08]  /*1390*/  DFMA R6, R2, -R6, 1 ;  /* 0x3ff000000206742b */ /* 0x000fd00000000806 */
[----:B------:R-:W-:Y:S02]  /*13a0*/  DFMA R8, R6, R8, 0.5 ;  /* 0x3fe000000608742b */ /* 0x000fe40000000008 */
[----:B------:R-:W-:-:S08]  /*13b0*/  DMUL R6, R4, R6 ;  /* 0x0000000604067228 */ /* 0x000fd00000000000 */
[----:B------:R-:W-:-:S08]  /*13c0*/  DFMA R6, R8, R6, R4 ;  /* 0x000000060806722b */ /* 0x000fd00000000004 */
[----:B------:R-:W-:Y:S02]  /*13d0*/  DMUL R4, R2, R6 ;  /* 0x0000000602047228 */ /* 0x000fe40000000000 */
[----:B------:R-:W-:-:S06]  /*13e0*/  VIADD R7, R7, 0xfff00000 ;  /* 0xfff0000007077836 */ /* 0x000fcc0000000000 */
[----:B------:R-:W-:-:S08]  /*13f0*/  DFMA R8, R4, -R4, R2 ;  /* 0x800000040408722b */ /* 0x000fd00000000002 */
[----:B------:R-:W-:-:S10]  /*1400*/  DFMA R4, R6, R8, R4 ;  /* 0x000000080604722b */ /* 0x000fd40000000004 */
[----:B------:R-:W-:Y:S01]  /*1410*/  VIADD R5, R5, 0xfcb00000 ;  /* 0xfcb0000005057836 */ /* 0x000fe20000000000 */
[----:B------:R-:W-:Y:S06]  /*1420*/  BRA `(.L_x_18) ;  /* 0x0000000000047947 */ /* 0x000fec0003800000 */
.L_x_19:
[----:B------:R-:W-:-:S11]  /*1430*/  DADD R4, R2, R2 ;  /* 0x0000000002047229 */ /* 0x000fd60000000002 */
.L_x_18:
[----:B------:R-:W-:Y:S05]  /*1440*/  BSYNC.RECONVERGENT B1 ;  /* 0x0000000000017941 */ /* 0x000fea0003800200 */
.L_x_16:
[----:B------:R-:W-:Y:S01]  /*1450*/  IMAD.MOV.U32 R2, RZ, RZ, R0 ;  /* 0x000000ffff027224 */ /* 0x000fe200078e0000 */
[----:B------:R-:W-:Y:S01]  /*1460*/  MOV R9, R5 ;  /* 0x0000000500097202 */ /* 0x000fe20000000f00 */
[----:B------:R-:W-:Y:S02]  /*1470*/  IMAD.MOV.U32 R3, RZ, RZ, 0x0 ;  /* 0x00000000ff037424 */ /* 0x000fe400078e00ff */
[----:B------:R-:W-:Y:S02]  /*1480*/  IMAD.MOV.U32 R8, RZ, RZ, R4 ;  /* 0x000000ffff087224 */ /* 0x000fe400078e0004 */
[----:B------:R-:W-:Y:S05]  /*1490*/  RET.REL.NODEC R2 `(_Z15af_ang_vl_gpu2DPdPKdS1_S1_S1_) ;  /* 0xffffffe802d87950 */ /* 0x000fea0003c3ffff */
.L_x_20:
[----:B------:R-:W-:-:S00]  /*14a0*/  BRA `(.L_x_20) ;  /* 0xfffffffc00fc7947 */ /* 0x000fc0000383ffff */
[----:B------:R-:W-:-:S00]  /*14b0*/  NOP ;  /* 0x0000000000007918 */ /* 0x000fc00000000000 */
        /* <DEDUP_REMOVED lines=12> */
.L_x_22:


//--------------------- .nv.shared.reserved.0     --------------------------
	.section	.nv.shared.reserved.0,"aw",@nobits
	.weak		__nv_reservedSMEM_offset_0_alias
	.size		__nv_reservedSMEM_offset_0_alias, 0, 64
	.other		__nv_reservedSMEM_offset_0_alias,@"STO_CUDA_RESERVED_SHARED STV_DEFAULT"
__nv_reservedSMEM_offset_0_alias:
	.zero		0
	.zero		64


//--------------------- .nv.constant0._Z15af_ang_vl_gpu2DPdPKdS1_S1_S1_ --------------------------
	.section	.nv.constant0._Z15af_ang_vl_gpu2DPdPKdS1_S1_S1_,"a",@progbits
	.sectionflags	@""
	.align	4
.nv.constant0._Z15af_ang_vl_gpu2DPdPKdS1_S1_S1_:
	.zero		936


//--------------------- SYMBOLS --------------------------

	.type		.nv.reservedSmem.offset0,@object
	.size		.nv.reservedSmem.offset0,0x4
